//
// Generated by NVIDIA NVVM Compiler
//
// Compiler Build ID: CL-36424714
// Cuda compilation tools, release 13.0, V13.0.88
// Based on NVVM 20.0.0
//

.version 9.0
.target sm_100
.address_size 64

	// .globl	_Z11clip_kernelPKfPfffi

.visible .entry _Z11clip_kernelPKfPfffi(
	.param .u64 .ptr .align 1 _Z11clip_kernelPKfPfffi_param_0,
	.param .u64 .ptr .align 1 _Z11clip_kernelPKfPfffi_param_1,
	.param .f32 _Z11clip_kernelPKfPfffi_param_2,
	.param .f32 _Z11clip_kernelPKfPfffi_param_3,
	.param .u32 _Z11clip_kernelPKfPfffi_param_4
)
{
	.reg .pred 	%p<4>;
	.reg .b32 	%r<6>;
	.reg .b32 	%f<6>;
	.reg .b64 	%rd<8>;

	ld.param.u64 	%rd1, [_Z11clip_kernelPKfPfffi_param_0];
	ld.param.u64 	%rd2, [_Z11clip_kernelPKfPfffi_param_1];
	ld.param.f32 	%f1, [_Z11clip_kernelPKfPfffi_param_2];
	ld.param.f32 	%f2, [_Z11clip_kernelPKfPfffi_param_3];
	ld.param.u32 	%r2, [_Z11clip_kernelPKfPfffi_param_4];
	mov.u32 	%r3, %ntid.x;
	mov.u32 	%r4, %ctaid.x;
	mov.u32 	%r5, %tid.x;
	mad.lo.s32 	%r1, %r3, %r4, %r5;
	setp.ge.s32 	%p1, %r1, %r2;
	@%p1 bra 	$L__BB0_2;
	cvta.to.global.u64 	%rd3, %rd2;
	cvta.to.global.u64 	%rd4, %rd1;
	mul.wide.s32 	%rd5, %r1, 4;
	add.s64 	%rd6, %rd4, %rd5;
	ld.global.f32 	%f3, [%rd6];
	setp.gt.f32 	%p2, %f3, %f2;
	selp.f32 	%f4, %f2, %f3, %p2;
	setp.lt.f32 	%p3, %f4, %f1;
	selp.f32 	%f5, %f1, %f4, %p3;
	add.s64 	%rd7, %rd3, %rd5;
	st.global.f32 	[%rd7], %f5;
$L__BB0_2:
	ret;

}


// ===== COMPILED SASS (sm_100) =====

	.target	sm_100

	.elftype	@"ET_EXEC"


//--------------------- .note.nv.tkinfo           --------------------------
	.section	.note.nv.tkinfo,"",@"SHT_NOTE"
	.sectionflags	@"SHF_NOTE_NV_TKINFO"
	.tkinfo
        /*0018*/ 	.word	0x00000002
        /*0030*/ 	.string	""
        /*0030*/ 	.string	"ptxas"
        /*0030*/ 	.string	"Cuda compilation tools, release 13.0, V13.0.88"
        /*0030*/ 	.string	"Build cuda_13.0.r13.0/compiler.36424714_0"
        /*0030*/ 	.string	"-arch sm_100 -m 64 "



//--------------------- .note.nv.cuinfo           --------------------------
	.section	.note.nv.cuinfo,"",@"SHT_NOTE"
	.sectionflags	@"SHF_NOTE_NV_CUINFO"
        /*0018*/ 	.short	0x0002
        /*001a*/ 	.short	0x0064
        /*001c*/ 	.short	0x0082
	.zero		2


//--------------------- .nv.info                  --------------------------
	.section	.nv.info,"",@"SHT_CUDA_INFO"
	.align	4


	//----- nvinfo : EIATTR_REGCOUNT
	.align		4
        /*0000*/ 	.byte	0x04, 0x2f
        /*0002*/ 	.short	(.L_1 - .L_0)
	.align		4
.L_0:
        /*0004*/ 	.word	index@(_Z11clip_kernelPKfPfffi)
        /*0008*/ 	.word	0x0000000a


	//----- nvinfo : EIATTR_FRAME_SIZE
	.align		4
.L_1:
        /*000c*/ 	.byte	0x04, 0x11
        /*000e*/ 	.short	(.L_3 - .L_2)
	.align		4
.L_2:
        /*0010*/ 	.word	index@(_Z11clip_kernelPKfPfffi)
        /*0014*/ 	.word	0x00000000


	//----- nvinfo : EIATTR_MIN_STACK_SIZE
	.align		4
.L_3:
        /*0018*/ 	.byte	0x04, 0x12
        /*001a*/ 	.short	(.L_5 - .L_4)
	.align		4
.L_4:
        /*001c*/ 	.word	index@(_Z11clip_kernelPKfPfffi)
        /*0020*/ 	.word	0x00000000
.L_5:


//--------------------- .nv.compat                --------------------------
	.section	.nv.compat,"",@"SHT_CUDA_COMPAT_INFO"
	.align	4
        /*0000*/ 	.byte	0x02, 0x09, 0x00, 0x00, 0x02, 0x02, 0x01, 0x00, 0x02, 0x05, 0x05, 0x00, 0x03, 0x07, 0x01, 0x01
        /*0010*/ 	.byte	0x02, 0x03, 0x00, 0x00, 0x02, 0x06, 0x01, 0x00, 0x04, 0x0b, 0x08, 0x00, 0x09, 0x00, 0x00, 0x00
        /*0020*/ 	.byte	0x00, 0x00, 0x00, 0x00


//--------------------- .nv.info._Z11clip_kernelPKfPfffi --------------------------
	.section	.nv.info._Z11clip_kernelPKfPfffi,"",@"SHT_CUDA_INFO"
	.sectionflags	@""
	.align	4


	//----- nvinfo : EIATTR_CUDA_API_VERSION
	.align		4
        /*0000*/ 	.byte	0x04, 0x37
        /*0002*/ 	.short	(.L_7 - .L_6)
.L_6:
        /*0004*/ 	.word	0x00000082


	//----- nvinfo : EIATTR_KPARAM_INFO
	.align		4
.L_7:
        /*0008*/ 	.byte	0x04, 0x17
        /*000a*/ 	.short	(.L_9 - .L_8)
.L_8:
        /*000c*/ 	.word	0x00000000
        /*0010*/ 	.short	0x0004
        /*0012*/ 	.short	0x0018
        /*0014*/ 	.byte	0x00, 0xf0, 0x11, 0x00


	//----- nvinfo : EIATTR_KPARAM_INFO
	.align		4
.L_9:
        /*0018*/ 	.byte	0x04, 0x17
        /*001a*/ 	.short	(.L_11 - .L_10)
.L_10:
        /*001c*/ 	.word	0x00000000
        /*0020*/ 	.short	0x0003
        /*0022*/ 	.short	0x0014
        /*0024*/ 	.byte	0x00, 0xf0, 0x11, 0x00


	//----- nvinfo : EIATTR_KPARAM_INFO
	.align		4
.L_11:
        /*0028*/ 	.byte	0x04, 0x17
        /*002a*/ 	.short	(.L_13 - .L_12)
.L_12:
        /*002c*/ 	.word	0x00000000
        /*0030*/ 	.short	0x0002
        /*0032*/ 	.short	0x0010
        /*0034*/ 	.byte	0x00, 0xf0, 0x11, 0x00


	//----- nvinfo : EIATTR_KPARAM_INFO
	.align		4
.L_13:
        /*0038*/ 	.byte	0x04, 0x17
        /*003a*/ 	.short	(.L_15 - .L_14)
.L_14:
        /*003c*/ 	.word	0x00000000
        /*0040*/ 	.short	0x0001
        /*0042*/ 	.short	0x0008
        /*0044*/ 	.byte	0x00, 0xf5, 0x21, 0x00


	//----- nvinfo : EIATTR_KPARAM_INFO
	.align		4
.L_15:
        /*0048*/ 	.byte	0x04, 0x17
        /*004a*/ 	.short	(.L_17 - .L_16)
.L_16:
        /*004c*/ 	.word	0x00000000
        /*0050*/ 	.short	0x0000
        /*0052*/ 	.short	0x0000
        /*0054*/ 	.byte	0x00, 0xf5, 0x21, 0x00


	//----- nvinfo : EIATTR_SPARSE_MMA_MASK
	.align		4
.L_17:
        /*0058*/ 	.byte	0x03, 0x50
        /*005a*/ 	.short	0x0000


	//----- nvinfo : EIATTR_MAXREG_COUNT
	.align		4
        /*005c*/ 	.byte	0x03, 0x1b
        /*005e*/ 	.short	0x00ff


	//----- nvinfo : EIATTR_MERCURY_ISA_VERSION
	.align		4
        /*0060*/ 	.byte	0x03, 0x5f
        /*0062*/ 	.short	0x0101


	//----- nvinfo : EIATTR_VRC_CTA_INIT_COUNT
	.align		4
        /*0064*/ 	.byte	0x02, 0x4a
	.zero		1
	.zero		1


	//----- nvinfo : EIATTR_EXIT_INSTR_OFFSETS
	.align		4
        /*0068*/ 	.byte	0x04, 0x1c
        /*006a*/ 	.short	(.L_19 - .L_18)


	//   ....[0]....
.L_18:
        /*006c*/ 	.word	0x00000070


	//   ....[1]....
        /*0070*/ 	.word	0x00000140


	//----- nvinfo : EIATTR_CBANK_PARAM_SIZE
	.align		4
.L_19:
        /*0074*/ 	.byte	0x03, 0x19
        /*0076*/ 	.short	0x001c


	//----- nvinfo : EIATTR_PARAM_CBANK
	.align		4
        /*0078*/ 	.byte	0x04, 0x0a
        /*007a*/ 	.short	(.L_21 - .L_20)
	.align		4
.L_20:
        /*007c*/ 	.word	index@(.nv.constant0._Z11clip_kernelPKfPfffi)
        /*0080*/ 	.short	0x0380
        /*0082*/ 	.short	0x001c


	//----- nvinfo : EIATTR_SW_WAR
	.align		4
.L_21:
        /*0084*/ 	.byte	0x04, 0x36
        /*0086*/ 	.short	(.L_23 - .L_22)
.L_22:
        /*0088*/ 	.word	0x00000008
.L_23:


//--------------------- .nv.callgraph             --------------------------
	.section	.nv.callgraph,"",@"SHT_CUDA_CALLGRAPH"
	.align	4
	.sectionentsize	8
	.align		4
        /*0000*/ 	.word	0x00000000
	.align		4
        /*0004*/ 	.word	0xffffffff
	.align		4
        /*0008*/ 	.word	0x00000000
	.align		4
        /*000c*/ 	.word	0xfffffffe
	.align		4
        /*0010*/ 	.word	0x00000000
	.align		4
        /*0014*/ 	.word	0xfffffffd
	.align		4
        /*0018*/ 	.word	0x00000000
	.align		4
        /*001c*/ 	.word	0xfffffffc


//--------------------- .text._Z11clip_kernelPKfPfffi --------------------------
	.section	.text._Z11clip_kernelPKfPfffi,"ax",@progbits
	.align	128
        .global         _Z11clip_kernelPKfPfffi
        .type           _Z11clip_kernelPKfPfffi,@function
        .size           _Z11clip_kernelPKfPfffi,(.L_x_1 - _Z11clip_kernelPKfPfffi)
        .other          _Z11clip_kernelPKfPfffi,@"STO_CUDA_ENTRY STV_DEFAULT"
_Z11clip_kernelPKfPfffi:
.text._Z11clip_kernelPKfPfffi:
[----:B------:R-:W-:Y:S01]  /*0000*/  LDC R1, c[0x0][0x37c] ;  /* 0x0000df00ff017b82 */ /* 0x000fe20000000800 */
[----:B------:R-:W0:Y:S01]  /*0010*/  S2R R7, SR_CTAID.X ;  /* 0x0000000000077919 */ /* 0x000e220000002500 */
[----:B------:R-:W0:Y:S01]  /*0020*/  LDCU UR4, c[0x0][0x360] ;  /* 0x00006c00ff0477ac */ /* 0x000e220008000800 */
[----:B------:R-:W0:Y:S01]  /*0030*/  S2R R0, SR_TID.X ;  /* 0x0000000000007919 */ /* 0x000e220000002100 */
[----:B------:R-:W1:Y:S01]  /*0040*/  LDCU UR5, c[0x0][0x398] ;  /* 0x00007300ff0577ac */ /* 0x000e620008000800 */
[----:B0-----:R-:W-:-:S05]  /*0050*/  IMAD R7, R7, UR4, R0 ;  /* 0x0000000407077c24 */ /* 0x001fca000f8e0200 */
[----:B-1----:R-:W-:-:S13]  /*0060*/  ISETP.GE.AND P0, PT, R7, UR5, PT ;  /* 0x0000000507007c0c */ /* 0x002fda000bf06270 */
[----:B------:R-:W-:Y:S05]  /*0070*/  @P0 EXIT ;  /* 0x000000000000094d */ /* 0x000fea0003800000 */
[----:B------:R-:W0:Y:S01]  /*0080*/  LDC.64 R2, c[0x0][0x380] ;  /* 0x0000e000ff027b82 */ /* 0x000e220000000a00 */
[----:B------:R-:W1:Y:S01]  /*0090*/  LDCU.64 UR4, c[0x0][0x358] ;  /* 0x00006b00ff0477ac */ /* 0x000e620008000a00 */
[----:B------:R-:W2:Y:S06]  /*00a0*/  LDCU.64 UR6, c[0x0][0x390] ;  /* 0x00007200ff0677ac */ /* 0x000eac0008000a00 */
[----:B------:R-:W3:Y:S01]  /*00b0*/  LDC.64 R4, c[0x0][0x388] ;  /* 0x0000e200ff047b82 */ /* 0x000ee20000000a00 */
[----:B0-----:R-:W-:-:S06]  /*00c0*/  IMAD.WIDE R2, R7, 0x4, R2 ;  /* 0x0000000407027825 */ /* 0x001fcc00078e0202 */
[----:B-1----:R-:W2:Y:S01]  /*00d0*/  LDG.E R2, desc[UR4][R2.64] ;  /* 0x0000000402027981 */ /* 0x002ea2000c1e1900 */
[----:B---3--:R-:W-:Y:S01]  /*00e0*/  IMAD.WIDE R4, R7, 0x4, R4 ;  /* 0x0000000407047825 */ /* 0x008fe200078e0204 */
[----:B--2---:R-:W-:-:S04]  /*00f0*/  FSETP.GT.AND P0, PT, R2, UR7, PT ;  /* 0x0000000702007c0b */ /* 0x004fc8000bf04000 */
[----:B------:R-:W-:-:S04]  /*0100*/  FSEL R0, R2, UR7, !P0 ;  /* 0x0000000702007c08 */ /* 0x000fc8000c000000 */
[----:B------:R-:W-:-:S04]  /*0110*/  FSETP.GEU.AND P0, PT, R0, UR6, PT ;  /* 0x0000000600007c0b */ /* 0x000fc8000bf0e000 */
[----:B------:R-:W-:-:S05]  /*0120*/  FSEL R7, R0, UR6, P0 ;  /* 0x0000000600077c08 */ /* 0x000fca0008000000 */
[----:B------:R-:W-:Y:S01]  /*0130*/  STG.E desc[UR4][R4.64], R7 ;  /* 0x0000000704007986 */ /* 0x000fe2000c101904 */
[----:B------:R-:W-:Y:S05]  /*0140*/  EXIT ;  /* 0x000000000000794d */ /* 0x000fea0003800000 */
.L_x_0:
[----:B------:R-:W-:-:S00]  /*0150*/  BRA `(.L_x_0) ;  /* 0xfffffffc00fc7947 */ /* 0x000fc0000383ffff */
[----:B------:R-:W-:-:S00]  /*0160*/  NOP ;  /* 0x0000000000007918 */ /* 0x000fc00000000000 */
        /* <DEDUP_REMOVED lines=9> */
.L_x_1:


//--------------------- .nv.shared.reserved.0     --------------------------
	.section	.nv.shared.reserved.0,"aw",@nobits
	.weak		__nv_reservedSMEM_offset_0_alias
	.size		__nv_reservedSMEM_offset_0_alias, 0, 64
	.other		__nv_reservedSMEM_offset_0_alias,@"STO_CUDA_RESERVED_SHARED STV_DEFAULT"
__nv_reservedSMEM_offset_0_alias:
	.zero		0
	.zero		64


//--------------------- .nv.constant0._Z11clip_kernelPKfPfffi --------------------------
	.section	.nv.constant0._Z11clip_kernelPKfPfffi,"a",@progbits
	.sectionflags	@""
	.align	4
.nv.constant0._Z11clip_kernelPKfPfffi:
	.zero		924


//--------------------- SYMBOLS --------------------------

	.type		.nv.reservedSmem.offset0,@object
	.size		.nv.reservedSmem.offset0,0x4
